//
// Generated by NVIDIA NVVM Compiler
//
// Compiler Build ID: CL-36424714
// Cuda compilation tools, release 13.0, V13.0.88
// Based on NVVM 20.0.0
//

.version 9.0
.target sm_100
.address_size 64

	// .globl	count_pixels_per_segment

.visible .entry count_pixels_per_segment(
	.param .u64 .ptr .align 1 count_pixels_per_segment_param_0,
	.param .u64 .ptr .align 1 count_pixels_per_segment_param_1,
	.param .u64 .ptr .align 1 count_pixels_per_segment_param_2,
	.param .u32 count_pixels_per_segment_param_3,
	.param .u32 count_pixels_per_segment_param_4
)
{
	.reg .pred 	%p<5>;
	.reg .b32 	%r<17>;
	.reg .b64 	%rd<11>;

	ld.param.u64 	%rd1, [count_pixels_per_segment_param_0];
	ld.param.u64 	%rd2, [count_pixels_per_segment_param_1];
	ld.param.u64 	%rd3, [count_pixels_per_segment_param_2];
	ld.param.u32 	%r3, [count_pixels_per_segment_param_3];
	ld.param.u32 	%r4, [count_pixels_per_segment_param_4];
	mov.u32 	%r6, %ctaid.x;
	mov.u32 	%r7, %ntid.x;
	mov.u32 	%r8, %tid.x;
	mad.lo.s32 	%r1, %r6, %r7, %r8;
	mov.u32 	%r9, %ctaid.y;
	mov.u32 	%r10, %ntid.y;
	mov.u32 	%r11, %tid.y;
	mad.lo.s32 	%r12, %r9, %r10, %r11;
	setp.ge.s32 	%p1, %r1, %r3;
	setp.ge.s32 	%p2, %r12, %r4;
	or.pred  	%p3, %p1, %p2;
	@%p3 bra 	$L__BB0_3;
	cvta.to.global.u64 	%rd4, %rd1;
	cvta.to.global.u64 	%rd5, %rd2;
	mad.lo.s32 	%r13, %r3, %r12, %r1;
	mul.wide.s32 	%rd6, %r13, 4;
	add.s64 	%rd7, %rd4, %rd6;
	ld.global.u32 	%r14, [%rd7];
	mul.wide.s32 	%rd8, %r14, 4;
	add.s64 	%rd9, %rd5, %rd8;
	atom.global.add.u32 	%r15, [%rd9], 1;
	setp.ne.s32 	%p4, %r15, 0;
	@%p4 bra 	$L__BB0_3;
	cvta.to.global.u64 	%rd10, %rd3;
	atom.global.add.u32 	%r16, [%rd10], 1;
$L__BB0_3:
	ret;

}


// ===== COMPILED SASS (sm_100) =====

	.target	sm_100

	.elftype	@"ET_EXEC"


//--------------------- .note.nv.tkinfo           --------------------------
	.section	.note.nv.tkinfo,"",@"SHT_NOTE"
	.sectionflags	@"SHF_NOTE_NV_TKINFO"
	.tkinfo
        /*0018*/ 	.word	0x00000002
        /*0030*/ 	.string	""
        /*0030*/ 	.string	"ptxas"
        /*0030*/ 	.string	"Cuda compilation tools, release 13.0, V13.0.88"
        /*0030*/ 	.string	"Build cuda_13.0.r13.0/compiler.36424714_0"
        /*0030*/ 	.string	"-arch sm_100 -m 64 "



//--------------------- .note.nv.cuinfo           --------------------------
	.section	.note.nv.cuinfo,"",@"SHT_NOTE"
	.sectionflags	@"SHF_NOTE_NV_CUINFO"
        /*0018*/ 	.short	0x0002
        /*001a*/ 	.short	0x0064
        /*001c*/ 	.short	0x0082
	.zero		2


//--------------------- .nv.info                  --------------------------
	.section	.nv.info,"",@"SHT_CUDA_INFO"
	.align	4


	//----- nvinfo : EIATTR_REGCOUNT
	.align		4
        /*0000*/ 	.byte	0x04, 0x2f
        /*0002*/ 	.short	(.L_1 - .L_0)
	.align		4
.L_0:
        /*0004*/ 	.word	index@(count_pixels_per_segment)
        /*0008*/ 	.word	0x0000000a


	//----- nvinfo : EIATTR_FRAME_SIZE
	.align		4
.L_1:
        /*000c*/ 	.byte	0x04, 0x11
        /*000e*/ 	.short	(.L_3 - .L_2)
	.align		4
.L_2:
        /*0010*/ 	.word	index@(count_pixels_per_segment)
        /*0014*/ 	.word	0x00000000


	//----- nvinfo : EIATTR_MIN_STACK_SIZE
	.align		4
.L_3:
        /*0018*/ 	.byte	0x04, 0x12
        /*001a*/ 	.short	(.L_5 - .L_4)
	.align		4
.L_4:
        /*001c*/ 	.word	index@(count_pixels_per_segment)
        /*0020*/ 	.word	0x00000000
.L_5:


//--------------------- .nv.compat                --------------------------
	.section	.nv.compat,"",@"SHT_CUDA_COMPAT_INFO"
	.align	4
        /*0000*/ 	.byte	0x02, 0x09, 0x00, 0x00, 0x02, 0x02, 0x01, 0x00, 0x02, 0x05, 0x05, 0x00, 0x03, 0x07, 0x01, 0x01
        /*0010*/ 	.byte	0x02, 0x03, 0x00, 0x00, 0x02, 0x06, 0x01, 0x00, 0x04, 0x0b, 0x08, 0x00, 0x09, 0x00, 0x00, 0x00
        /*0020*/ 	.byte	0x00, 0x00, 0x00, 0x00


//--------------------- .nv.info.count_pixels_per_segment --------------------------
	.section	.nv.info.count_pixels_per_segment,"",@"SHT_CUDA_INFO"
	.sectionflags	@""
	.align	4


	//----- nvinfo : EIATTR_CUDA_API_VERSION
	.align		4
        /*0000*/ 	.byte	0x04, 0x37
        /*0002*/ 	.short	(.L_7 - .L_6)
.L_6:
        /*0004*/ 	.word	0x00000082


	//----- nvinfo : EIATTR_KPARAM_INFO
	.align		4
.L_7:
        /*0008*/ 	.byte	0x04, 0x17
        /*000a*/ 	.short	(.L_9 - .L_8)
.L_8:
        /*000c*/ 	.word	0x00000000
        /*0010*/ 	.short	0x0004
        /*0012*/ 	.short	0x001c
        /*0014*/ 	.byte	0x00, 0xf0, 0x11, 0x00


	//----- nvinfo : EIATTR_KPARAM_INFO
	.align		4
.L_9:
        /*0018*/ 	.byte	0x04, 0x17
        /*001a*/ 	.short	(.L_11 - .L_10)
.L_10:
        /*001c*/ 	.word	0x00000000
        /*0020*/ 	.short	0x0003
        /*0022*/ 	.short	0x0018
        /*0024*/ 	.byte	0x00, 0xf0, 0x11, 0x00


	//----- nvinfo : EIATTR_KPARAM_INFO
	.align		4
.L_11:
        /*0028*/ 	.byte	0x04, 0x17
        /*002a*/ 	.short	(.L_13 - .L_12)
.L_12:
        /*002c*/ 	.word	0x00000000
        /*0030*/ 	.short	0x0002
        /*0032*/ 	.short	0x0010
        /*0034*/ 	.byte	0x00, 0xf5, 0x21, 0x00


	//----- nvinfo : EIATTR_KPARAM_INFO
	.align		4
.L_13:
        /*0038*/ 	.byte	0x04, 0x17
        /*003a*/ 	.short	(.L_15 - .L_14)
.L_14:
        /*003c*/ 	.word	0x00000000
        /*0040*/ 	.short	0x0001
        /*0042*/ 	.short	0x0008
        /*0044*/ 	.byte	0x00, 0xf5, 0x21, 0x00


	//----- nvinfo : EIATTR_KPARAM_INFO
	.align		4
.L_15:
        /*0048*/ 	.byte	0x04, 0x17
        /*004a*/ 	.short	(.L_17 - .L_16)
.L_16:
        /*004c*/ 	.word	0x00000000
        /*0050*/ 	.short	0x0000
        /*0052*/ 	.short	0x0000
        /*0054*/ 	.byte	0x00, 0xf5, 0x21, 0x00


	//----- nvinfo : EIATTR_SPARSE_MMA_MASK
	.align		4
.L_17:
        /*0058*/ 	.byte	0x03, 0x50
        /*005a*/ 	.short	0x0000


	//----- nvinfo : EIATTR_MAXREG_COUNT
	.align		4
        /*005c*/ 	.byte	0x03, 0x1b
        /*005e*/ 	.short	0x00ff


	//----- nvinfo : EIATTR_MERCURY_ISA_VERSION
	.align		4
        /*0060*/ 	.byte	0x03, 0x5f
        /*0062*/ 	.short	0x0101


	//----- nvinfo : EIATTR_INT_WARP_WIDE_INSTR_OFFSETS
	.align		4
        /*0064*/ 	.byte	0x04, 0x31
        /*0066*/ 	.short	(.L_19 - .L_18)


	//   ....[0]....
.L_18:
        /*0068*/ 	.word	0x000001a0


	//----- nvinfo : EIATTR_VRC_CTA_INIT_COUNT
	.align		4
.L_19:
        /*006c*/ 	.byte	0x02, 0x4a
	.zero		1
	.zero		1


	//----- nvinfo : EIATTR_EXIT_INSTR_OFFSETS
	.align		4
        /*0070*/ 	.byte	0x04, 0x1c
        /*0072*/ 	.short	(.L_21 - .L_20)


	//   ....[0]....
.L_20:
        /*0074*/ 	.word	0x000000c0


	//   ....[1]....
        /*0078*/ 	.word	0x00000170


	//   ....[2]....
        /*007c*/ 	.word	0x000001f0


	//----- nvinfo : EIATTR_CBANK_PARAM_SIZE
	.align		4
.L_21:
        /*0080*/ 	.byte	0x03, 0x19
        /*0082*/ 	.short	0x0020


	//----- nvinfo : EIATTR_PARAM_CBANK
	.align		4
        /*0084*/ 	.byte	0x04, 0x0a
        /*0086*/ 	.short	(.L_23 - .L_22)
	.align		4
.L_22:
        /*0088*/ 	.word	index@(.nv.constant0.count_pixels_per_segment)
        /*008c*/ 	.short	0x0380
        /*008e*/ 	.short	0x0020


	//----- nvinfo : EIATTR_SW_WAR
	.align		4
.L_23:
        /*0090*/ 	.byte	0x04, 0x36
        /*0092*/ 	.short	(.L_25 - .L_24)
.L_24:
        /*0094*/ 	.word	0x00000008
.L_25:


//--------------------- .nv.callgraph             --------------------------
	.section	.nv.callgraph,"",@"SHT_CUDA_CALLGRAPH"
	.align	4
	.sectionentsize	8
	.align		4
        /*0000*/ 	.word	0x00000000
	.align		4
        /*0004*/ 	.word	0xffffffff
	.align		4
        /*0008*/ 	.word	0x00000000
	.align		4
        /*000c*/ 	.word	0xfffffffe
	.align		4
        /*0010*/ 	.word	0x00000000
	.align		4
        /*0014*/ 	.word	0xfffffffd
	.align		4
        /*0018*/ 	.word	0x00000000
	.align		4
        /*001c*/ 	.word	0xfffffffc


//--------------------- .text.count_pixels_per_segment --------------------------
	.section	.text.count_pixels_per_segment,"ax",@progbits
	.align	128
        .global         count_pixels_per_segment
        .type           count_pixels_per_segment,@function
        .size           count_pixels_per_segment,(.L_x_1 - count_pixels_per_segment)
        .other          count_pixels_per_segment,@"STO_CUDA_ENTRY STV_DEFAULT"
count_pixels_per_segment:
.text.count_pixels_per_segment:
[----:B------:R-:W-:Y:S01]  /*0000*/  LDC R1, c[0x0][0x37c] ;  /* 0x0000df00ff017b82 */ /* 0x000fe20000000800 */
[----:B------:R-:W0:Y:S07]  /*0010*/  S2R R2, SR_TID.Y ;  /* 0x0000000000027919 */ /* 0x000e2e0000002200 */
[----:B------:R-:W1:Y:S01]  /*0020*/  LDC R0, c[0x0][0x360] ;  /* 0x0000d800ff007b82 */ /* 0x000e620000000800 */
[----:B------:R-:W2:Y:S01]  /*0030*/  LDCU.64 UR6, c[0x0][0x398] ;  /* 0x00007300ff0677ac */ /* 0x000ea20008000a00 */
[----:B------:R-:W1:Y:S06]  /*0040*/  S2R R3, SR_TID.X ;  /* 0x0000000000037919 */ /* 0x000e6c0000002100 */
[----:B------:R-:W0:Y:S08]  /*0050*/  S2UR UR5, SR_CTAID.Y ;  /* 0x00000000000579c3 */ /* 0x000e300000002600 */
[----:B------:R-:W0:Y:S08]  /*0060*/  LDC R5, c[0x0][0x364] ;  /* 0x0000d900ff057b82 */ /* 0x000e300000000800 */
[----:B------:R-:W1:Y:S01]  /*0070*/  S2UR UR4, SR_CTAID.X ;  /* 0x00000000000479c3 */ /* 0x000e620000002500 */
[----:B0-----:R-:W-:-:S05]  /*0080*/  IMAD R5, R5, UR5, R2 ;  /* 0x0000000505057c24 */ /* 0x001fca000f8e0202 */
[----:B--2---:R-:W-:Y:S01]  /*0090*/  ISETP.GE.AND P0, PT, R5, UR7, PT ;  /* 0x0000000705007c0c */ /* 0x004fe2000bf06270 */
[----:B-1----:R-:W-:-:S05]  /*00a0*/  IMAD R0, R0, UR4, R3 ;  /* 0x0000000400007c24 */ /* 0x002fca000f8e0203 */
[----:B------:R-:W-:-:S13]  /*00b0*/  ISETP.GE.OR P0, PT, R0, UR6, P0 ;  /* 0x0000000600007c0c */ /* 0x000fda0008706670 */
[----:B------:R-:W-:Y:S05]  /*00c0*/  @P0 EXIT ;  /* 0x000000000000094d */ /* 0x000fea0003800000 */
[----:B------:R-:W0:Y:S01]  /*00d0*/  LDC.64 R2, c[0x0][0x380] ;  /* 0x0000e000ff027b82 */ /* 0x000e220000000a00 */
[----:B------:R-:W1:Y:S01]  /*00e0*/  LDCU.64 UR4, c[0x0][0x358] ;  /* 0x00006b00ff0477ac */ /* 0x000e620008000a00 */
[----:B------:R-:W-:-:S04]  /*00f0*/  IMAD R5, R5, UR6, R0 ;  /* 0x0000000605057c24 */ /* 0x000fc8000f8e0200 */
[----:B0-----:R-:W-:Y:S02]  /*0100*/  IMAD.WIDE R2, R5, 0x4, R2 ;  /* 0x0000000405027825 */ /* 0x001fe400078e0202 */
[----:B------:R-:W0:Y:S04]  /*0110*/  LDC.64 R4, c[0x0][0x388] ;  /* 0x0000e200ff047b82 */ /* 0x000e280000000a00 */
[----:B-1----:R-:W0:Y:S01]  /*0120*/  LDG.E R3, desc[UR4][R2.64] ;  /* 0x0000000402037981 */ /* 0x002e22000c1e1900 */
[----:B------:R-:W-:Y:S02]  /*0130*/  HFMA2 R7, -RZ, RZ, 0, 5.9604644775390625e-08 ;  /* 0x00000001ff077431 */ /* 0x000fe400000001ff */
[----:B0-----:R-:W-:-:S06]  /*0140*/  IMAD.WIDE R4, R3, 0x4, R4 ;  /* 0x0000000403047825 */ /* 0x001fcc00078e0204 */
[----:B------:R-:W2:Y:S02]  /*0150*/  ATOMG.E.ADD.STRONG.GPU PT, R4, desc[UR4][R4.64], R7 ;  /* 0x80000007040479a8 */ /* 0x000ea400081ef104 */
[----:B--2---:R-:W-:-:S13]  /*0160*/  ISETP.NE.AND P0, PT, R4, RZ, PT ;  /* 0x000000ff0400720c */ /* 0x004fda0003f05270 */
[----:B------:R-:W-:Y:S05]  /*0170*/  @P0 EXIT ;  /* 0x000000000000094d */ /* 0x000fea0003800000 */
[----:B------:R-:W0:Y:S01]  /*0180*/  S2R R0, SR_LANEID ;  /* 0x0000000000007919 */ /* 0x000e220000000000 */
[----:B------:R-:W1:Y:S01]  /*0190*/  LDC.64 R2, c[0x0][0x390] ;  /* 0x0000e400ff027b82 */ /* 0x000e620000000a00 */
[----:B------:R-:W-:Y:S02]  /*01a0*/  VOTEU.ANY UR6, UPT, PT ;  /* 0x0000000000067886 */ /* 0x000fe400038e0100 */
[----:B------:R-:W-:Y:S02]  /*01b0*/  UFLO.U32 UR7, UR6 ;  /* 0x00000006000772bd */ /* 0x000fe400080e0000 */
[----:B------:R-:W1:Y:S04]  /*01c0*/  POPC R5, UR6 ;  /* 0x0000000600057d09 */ /* 0x000e680008000000 */
[----:B0-----:R-:W-:-:S13]  /*01d0*/  ISETP.EQ.U32.AND P0, PT, R0, UR7, PT ;  /* 0x0000000700007c0c */ /* 0x001fda000bf02070 */
[----:B-1----:R-:W-:Y:S01]  /*01e0*/  @P0 REDG.E.ADD.STRONG.GPU desc[UR4][R2.64], R5 ;  /* 0x000000050200098e */ /* 0x002fe2000c12e104 */
[----:B------:R-:W-:Y:S05]  /*01f0*/  EXIT ;  /* 0x000000000000794d */ /* 0x000fea0003800000 */
.L_x_0:
[----:B------:R-:W-:-:S00]  /*0200*/  BRA `(.L_x_0) ;  /* 0xfffffffc00fc7947 */ /* 0x000fc0000383ffff */
[----:B------:R-:W-:-:S00]  /*0210*/  NOP ;  /* 0x0000000000007918 */ /* 0x000fc00000000000 */
        /* <DEDUP_REMOVED lines=14> */
.L_x_1:


//--------------------- .nv.shared.reserved.0     --------------------------
	.section	.nv.shared.reserved.0,"aw",@nobits
	.weak		__nv_reservedSMEM_offset_0_alias
	.size		__nv_reservedSMEM_offset_0_alias, 0, 64
	.other		__nv_reservedSMEM_offset_0_alias,@"STO_CUDA_RESERVED_SHARED STV_DEFAULT"
__nv_reservedSMEM_offset_0_alias:
	.zero		0
	.zero		64


//--------------------- .nv.constant0.count_pixels_per_segment --------------------------
	.section	.nv.constant0.count_pixels_per_segment,"a",@progbits
	.sectionflags	@""
	.align	4
.nv.constant0.count_pixels_per_segment:
	.zero		928


//--------------------- SYMBOLS --------------------------

	.type		.nv.reservedSmem.offset0,@object
	.size		.nv.reservedSmem.offset0,0x4
